//
// Generated by NVIDIA NVVM Compiler
//
// Compiler Build ID: CL-36424714
// Cuda compilation tools, release 13.0, V13.0.88
// Based on NVVM 20.0.0
//

.version 9.0
.target sm_100
.address_size 64

	// .globl	_Z7ProductPfS_S_

.visible .entry _Z7ProductPfS_S_(
	.param .u64 .ptr .align 1 _Z7ProductPfS_S__param_0,
	.param .u64 .ptr .align 1 _Z7ProductPfS_S__param_1,
	.param .u64 .ptr .align 1 _Z7ProductPfS_S__param_2
)
{
	.reg .pred 	%p<5>;
	.reg .b32 	%r<18>;
	.reg .b32 	%f<30>;
	.reg .b64 	%rd<18>;

	ld.param.u64 	%rd5, [_Z7ProductPfS_S__param_0];
	ld.param.u64 	%rd6, [_Z7ProductPfS_S__param_1];
	ld.param.u64 	%rd7, [_Z7ProductPfS_S__param_2];
	mov.u32 	%r8, %ctaid.y;
	mov.u32 	%r9, %ntid.y;
	mov.u32 	%r10, %tid.y;
	mad.lo.s32 	%r1, %r8, %r9, %r10;
	mov.u32 	%r11, %ctaid.x;
	mov.u32 	%r12, %ntid.x;
	mov.u32 	%r13, %tid.x;
	mad.lo.s32 	%r2, %r11, %r12, %r13;
	setp.gt.u32 	%p1, %r1, 1000;
	setp.gt.s32 	%p2, %r2, 1000;
	or.pred  	%p3, %p1, %p2;
	@%p3 bra 	$L__BB0_4;
	mul.lo.s32 	%r3, %r1, 1000;
	mul.wide.u32 	%rd8, %r3, 4;
	cvta.to.global.u64 	%rd9, %rd5;
	add.s64 	%rd10, %rd8, %rd9;
	add.s64 	%rd17, %rd10, 16;
	cvta.to.global.u64 	%rd11, %rd6;
	add.s64 	%rd2, %rd11, 16000;
	mov.f32 	%f29, 0f00000000;
	mov.b32 	%r17, 0;
	mov.u32 	%r16, %r2;
$L__BB0_2:
	mul.wide.s32 	%rd12, %r16, 4;
	add.s64 	%rd13, %rd2, %rd12;
	ld.global.f32 	%f4, [%rd17+-16];
	ld.global.f32 	%f5, [%rd13+-16000];
	fma.rn.f32 	%f6, %f4, %f5, %f29;
	ld.global.f32 	%f7, [%rd17+-12];
	ld.global.f32 	%f8, [%rd13+-12000];
	fma.rn.f32 	%f9, %f7, %f8, %f6;
	ld.global.f32 	%f10, [%rd17+-8];
	ld.global.f32 	%f11, [%rd13+-8000];
	fma.rn.f32 	%f12, %f10, %f11, %f9;
	ld.global.f32 	%f13, [%rd17+-4];
	ld.global.f32 	%f14, [%rd13+-4000];
	fma.rn.f32 	%f15, %f13, %f14, %f12;
	ld.global.f32 	%f16, [%rd17];
	ld.global.f32 	%f17, [%rd13];
	fma.rn.f32 	%f18, %f16, %f17, %f15;
	ld.global.f32 	%f19, [%rd17+4];
	ld.global.f32 	%f20, [%rd13+4000];
	fma.rn.f32 	%f21, %f19, %f20, %f18;
	ld.global.f32 	%f22, [%rd17+8];
	ld.global.f32 	%f23, [%rd13+8000];
	fma.rn.f32 	%f24, %f22, %f23, %f21;
	ld.global.f32 	%f25, [%rd17+12];
	ld.global.f32 	%f26, [%rd13+12000];
	fma.rn.f32 	%f29, %f25, %f26, %f24;
	add.s32 	%r17, %r17, 8;
	add.s64 	%rd17, %rd17, 32;
	add.s32 	%r16, %r16, 8000;
	setp.ne.s32 	%p4, %r17, 1000;
	@%p4 bra 	$L__BB0_2;
	add.s32 	%r15, %r3, %r2;
	cvta.to.global.u64 	%rd14, %rd7;
	mul.wide.s32 	%rd15, %r15, 4;
	add.s64 	%rd16, %rd14, %rd15;
	ld.global.f32 	%f27, [%rd16];
	add.f32 	%f28, %f29, %f27;
	st.global.f32 	[%rd16], %f28;
$L__BB0_4:
	ret;

}


// ===== COMPILED SASS (sm_100) =====

	.target	sm_100

	.elftype	@"ET_EXEC"


//--------------------- .note.nv.tkinfo           --------------------------
	.section	.note.nv.tkinfo,"",@"SHT_NOTE"
	.sectionflags	@"SHF_NOTE_NV_TKINFO"
	.tkinfo
        /*0018*/ 	.word	0x00000002
        /*0030*/ 	.string	""
        /*0030*/ 	.string	"ptxas"
        /*0030*/ 	.string	"Cuda compilation tools, release 13.0, V13.0.88"
        /*0030*/ 	.string	"Build cuda_13.0.r13.0/compiler.36424714_0"
        /*0030*/ 	.string	"-arch sm_100 -m 64 "



//--------------------- .note.nv.cuinfo           --------------------------
	.section	.note.nv.cuinfo,"",@"SHT_NOTE"
	.sectionflags	@"SHF_NOTE_NV_CUINFO"
        /*0018*/ 	.short	0x0002
        /*001a*/ 	.short	0x0064
        /*001c*/ 	.short	0x0082
	.zero		2


//--------------------- .nv.info                  --------------------------
	.section	.nv.info,"",@"SHT_CUDA_INFO"
	.align	4


	//----- nvinfo : EIATTR_REGCOUNT
	.align		4
        /*0000*/ 	.byte	0x04, 0x2f
        /*0002*/ 	.short	(.L_1 - .L_0)
	.align		4
.L_0:
        /*0004*/ 	.word	index@(_Z7ProductPfS_S_)
        /*0008*/ 	.word	0x00000020


	//----- nvinfo : EIATTR_FRAME_SIZE
	.align		4
.L_1:
        /*000c*/ 	.byte	0x04, 0x11
        /*000e*/ 	.short	(.L_3 - .L_2)
	.align		4
.L_2:
        /*0010*/ 	.word	index@(_Z7ProductPfS_S_)
        /*0014*/ 	.word	0x00000000


	//----- nvinfo : EIATTR_MIN_STACK_SIZE
	.align		4
.L_3:
        /*0018*/ 	.byte	0x04, 0x12
        /*001a*/ 	.short	(.L_5 - .L_4)
	.align		4
.L_4:
        /*001c*/ 	.word	index@(_Z7ProductPfS_S_)
        /*0020*/ 	.word	0x00000000
.L_5:


//--------------------- .nv.compat                --------------------------
	.section	.nv.compat,"",@"SHT_CUDA_COMPAT_INFO"
	.align	4
        /*0000*/ 	.byte	0x02, 0x09, 0x00, 0x00, 0x02, 0x02, 0x01, 0x00, 0x02, 0x05, 0x05, 0x00, 0x03, 0x07, 0x01, 0x01
        /*0010*/ 	.byte	0x02, 0x03, 0x00, 0x00, 0x02, 0x06, 0x01, 0x00, 0x04, 0x0b, 0x08, 0x00, 0x09, 0x00, 0x00, 0x00
        /*0020*/ 	.byte	0x00, 0x00, 0x00, 0x00


//--------------------- .nv.info._Z7ProductPfS_S_ --------------------------
	.section	.nv.info._Z7ProductPfS_S_,"",@"SHT_CUDA_INFO"
	.sectionflags	@""
	.align	4


	//----- nvinfo : EIATTR_CUDA_API_VERSION
	.align		4
        /*0000*/ 	.byte	0x04, 0x37
        /*0002*/ 	.short	(.L_7 - .L_6)
.L_6:
        /*0004*/ 	.word	0x00000082


	//----- nvinfo : EIATTR_KPARAM_INFO
	.align		4
.L_7:
        /*0008*/ 	.byte	0x04, 0x17
        /*000a*/ 	.short	(.L_9 - .L_8)
.L_8:
        /*000c*/ 	.word	0x00000000
        /*0010*/ 	.short	0x0002
        /*0012*/ 	.short	0x0010
        /*0014*/ 	.byte	0x00, 0xf5, 0x21, 0x00


	//----- nvinfo : EIATTR_KPARAM_INFO
	.align		4
.L_9:
        /*0018*/ 	.byte	0x04, 0x17
        /*001a*/ 	.short	(.L_11 - .L_10)
.L_10:
        /*001c*/ 	.word	0x00000000
        /*0020*/ 	.short	0x0001
        /*0022*/ 	.short	0x0008
        /*0024*/ 	.byte	0x00, 0xf5, 0x21, 0x00


	//----- nvinfo : EIATTR_KPARAM_INFO
	.align		4
.L_11:
        /*0028*/ 	.byte	0x04, 0x17
        /*002a*/ 	.short	(.L_13 - .L_12)
.L_12:
        /*002c*/ 	.word	0x00000000
        /*0030*/ 	.short	0x0000
        /*0032*/ 	.short	0x0000
        /*0034*/ 	.byte	0x00, 0xf5, 0x21, 0x00


	//----- nvinfo : EIATTR_SPARSE_MMA_MASK
	.align		4
.L_13:
        /*0038*/ 	.byte	0x03, 0x50
        /*003a*/ 	.short	0x0000


	//----- nvinfo : EIATTR_MAXREG_COUNT
	.align		4
        /*003c*/ 	.byte	0x03, 0x1b
        /*003e*/ 	.short	0x00ff


	//----- nvinfo : EIATTR_MERCURY_ISA_VERSION
	.align		4
        /*0040*/ 	.byte	0x03, 0x5f
        /*0042*/ 	.short	0x0101


	//----- nvinfo : EIATTR_VRC_CTA_INIT_COUNT
	.align		4
        /*0044*/ 	.byte	0x02, 0x4a
	.zero		1
	.zero		1


	//----- nvinfo : EIATTR_EXIT_INSTR_OFFSETS
	.align		4
        /*0048*/ 	.byte	0x04, 0x1c
        /*004a*/ 	.short	(.L_15 - .L_14)


	//   ....[0]....
.L_14:
        /*004c*/ 	.word	0x000000b0


	//   ....[1]....
        /*0050*/ 	.word	0x00000a80


	//----- nvinfo : EIATTR_CBANK_PARAM_SIZE
	.align		4
.L_15:
        /*0054*/ 	.byte	0x03, 0x19
        /*0056*/ 	.short	0x0018


	//----- nvinfo : EIATTR_PARAM_CBANK
	.align		4
        /*0058*/ 	.byte	0x04, 0x0a
        /*005a*/ 	.short	(.L_17 - .L_16)
	.align		4
.L_16:
        /*005c*/ 	.word	index@(.nv.constant0._Z7ProductPfS_S_)
        /*0060*/ 	.short	0x0380
        /*0062*/ 	.short	0x0018


	//----- nvinfo : EIATTR_SW_WAR
	.align		4
.L_17:
        /*0064*/ 	.byte	0x04, 0x36
        /*0066*/ 	.short	(.L_19 - .L_18)
.L_18:
        /*0068*/ 	.word	0x00000008
.L_19:


//--------------------- .nv.callgraph             --------------------------
	.section	.nv.callgraph,"",@"SHT_CUDA_CALLGRAPH"
	.align	4
	.sectionentsize	8
	.align		4
        /*0000*/ 	.word	0x00000000
	.align		4
        /*0004*/ 	.word	0xffffffff
	.align		4
        /*0008*/ 	.word	0x00000000
	.align		4
        /*000c*/ 	.word	0xfffffffe
	.align		4
        /*0010*/ 	.word	0x00000000
	.align		4
        /*0014*/ 	.word	0xfffffffd
	.align		4
        /*0018*/ 	.word	0x00000000
	.align		4
        /*001c*/ 	.word	0xfffffffc


//--------------------- .text._Z7ProductPfS_S_    --------------------------
	.section	.text._Z7ProductPfS_S_,"ax",@progbits
	.align	128
        .global         _Z7ProductPfS_S_
        .type           _Z7ProductPfS_S_,@function
        .size           _Z7ProductPfS_S_,(.L_x_2 - _Z7ProductPfS_S_)
        .other          _Z7ProductPfS_S_,@"STO_CUDA_ENTRY STV_DEFAULT"
_Z7ProductPfS_S_:
.text._Z7ProductPfS_S_:
[----:B------:R-:W-:Y:S01]  /*0000*/  LDC R1, c[0x0][0x37c] ;  /* 0x0000df00ff017b82 */ /* 0x000fe20000000800 */
[----:B------:R-:W0:Y:S07]  /*0010*/  S2R R3, SR_TID.X ;  /* 0x0000000000037919 */ /* 0x000e2e0000002100 */
[----:B------:R-:W1:Y:S01]  /*0020*/  LDC R11, c[0x0][0x364] ;  /* 0x0000d900ff0b7b82 */ /* 0x000e620000000800 */
[----:B------:R-:W1:Y:S07]  /*0030*/  S2R R2, SR_TID.Y ;  /* 0x0000000000027919 */ /* 0x000e6e0000002200 */
[----:B------:R-:W0:Y:S08]  /*0040*/  S2UR UR5, SR_CTAID.X ;  /* 0x00000000000579c3 */ /* 0x000e300000002500 */
[----:B------:R-:W0:Y:S08]  /*0050*/  LDC R0, c[0x0][0x360] ;  /* 0x0000d800ff007b82 */ /* 0x000e300000000800 */
[----:B------:R-:W1:Y:S01]  /*0060*/  S2UR UR4, SR_CTAID.Y ;  /* 0x00000000000479c3 */ /* 0x000e620000002600 */
[----:B0-----:R-:W-:-:S05]  /*0070*/  IMAD R0, R0, UR5, R3 ;  /* 0x0000000500007c24 */ /* 0x001fca000f8e0203 */
[----:B------:R-:W-:Y:S01]  /*0080*/  ISETP.GT.AND P0, PT, R0, 0x3e8, PT ;  /* 0x000003e80000780c */ /* 0x000fe20003f04270 */
[----:B-1----:R-:W-:-:S05]  /*0090*/  IMAD R11, R11, UR4, R2 ;  /* 0x000000040b0b7c24 */ /* 0x002fca000f8e0202 */
[----:B------:R-:W-:-:S13]  /*00a0*/  ISETP.GT.U32.OR P0, PT, R11, 0x3e8, P0 ;  /* 0x000003e80b00780c */ /* 0x000fda0000704470 */
[----:B------:R-:W-:Y:S05]  /*00b0*/  @P0 EXIT ;  /* 0x000000000000094d */ /* 0x000fea0003800000 */
[----:B------:R-:W0:Y:S01]  /*00c0*/  LDC.64 R2, c[0x0][0x380] ;  /* 0x0000e000ff027b82 */ /* 0x000e220000000a00 */
[----:B------:R-:W1:Y:S01]  /*00d0*/  LDCU.64 UR4, c[0x0][0x388] ;  /* 0x00007100ff0477ac */ /* 0x000e620008000a00 */
[----:B------:R-:W-:Y:S02]  /*00e0*/  IMAD R11, R11, 0x3e8, RZ ;  /* 0x000003e80b0b7824 */ /* 0x000fe400078e02ff */
[----:B------:R-:W-:Y:S01]  /*00f0*/  HFMA2 R24, -RZ, RZ, 0, 0 ;  /* 0x00000000ff187431 */ /* 0x000fe200000001ff */
[----:B------:R-:W-:Y:S01]  /*0100*/  MOV R13, R0 ;  /* 0x00000000000d7202 */ /* 0x000fe20000000f00 */
[----:B------:R-:W2:Y:S01]  /*0110*/  LDCU.64 UR6, c[0x0][0x358] ;  /* 0x00006b00ff0677ac */ /* 0x000ea20008000a00 */
[----:B-1----:R-:W-:-:S04]  /*0120*/  UIADD3 UR4, UP0, UPT, UR4, 0x3e80, URZ ;  /* 0x00003e8004047890 */ /* 0x002fc8000ff1e0ff */
[----:B------:R-:W-:Y:S01]  /*0130*/  UIADD3.X UR5, UPT, UPT, URZ, UR5, URZ, UP0, !UPT ;  /* 0x00000005ff057290 */ /* 0x000fe200087fe4ff */
[----:B0-----:R-:W-:Y:S01]  /*0140*/  IMAD.WIDE.U32 R2, R11, 0x4, R2 ;  /* 0x000000040b027825 */ /* 0x001fe200078e0002 */
[----:B------:R-:W-:Y:S01]  /*0150*/  MOV R4, UR4 ;  /* 0x0000000400047c02 */ /* 0x000fe20008000f00 */
[----:B------:R-:W-:Y:S01]  /*0160*/  UMOV UR4, URZ ;  /* 0x000000ff00047c82 */ /* 0x000fe20008000000 */
[----:B------:R-:W-:Y:S02]  /*0170*/  IADD3 R6, P0, PT, R2, 0x10, RZ ;  /* 0x0000001002067810 */ /* 0x000fe40007f1e0ff */
[----:B------:R-:W-:Y:S02]  /*0180*/  MOV R5, UR5 ;  /* 0x0000000500057c02 */ /* 0x000fe40008000f00 */
[----:B--2---:R-:W-:-:S09]  /*0190*/  IADD3.X R3, PT, PT, RZ, R3, RZ, P0, !PT ;  /* 0x00000003ff037210 */ /* 0x004fd200007fe4ff */
.L_x_0:
[----:B------:R-:W-:Y:S01]  /*01a0*/  IMAD.WIDE R18, R13, 0x4, R4 ;  /* 0x000000040d127825 */ /* 0x000fe200078e0204 */
[----:B------:R-:W-:-:S04]  /*01b0*/  MOV R2, R6 ;  /* 0x0000000600027202 */ /* 0x000fc80000000f00 */
[----:B------:R-:W2:Y:S04]  /*01c0*/  LDG.E R14, desc[UR6][R18.64+-0x3e80] ;  /* 0xffc18006120e7981 */ /* 0x000ea8000c1e1900 */
[----:B------:R-:W2:Y:S04]  /*01d0*/  LDG.E R15, desc[UR6][R2.64+-0x10] ;  /* 0xfffff006020f7981 */ /* 0x000ea8000c1e1900 */
[----:B------:R-:W3:Y:S04]  /*01e0*/  LDG.E R7, desc[UR6][R2.64+-0xc] ;  /* 0xfffff40602077981 */ /* 0x000ee8000c1e1900 */
[----:B------:R-:W3:Y:S04]  /*01f0*/  LDG.E R6, desc[UR6][R18.64+-0x2ee0] ;  /* 0xffd1200612067981 */ /* 0x000ee8000c1e1900 */
[----:B------:R-:W4:Y:S04]  /*0200*/  LDG.E R8, desc[UR6][R2.64+-0x8] ;  /* 0xfffff80602087981 */ /* 0x000f28000c1e1900 */
[----:B------:R-:W4:Y:S04]  /*0210*/  LDG.E R9, desc[UR6][R18.64+-0x1f40] ;  /* 0xffe0c00612097981 */ /* 0x000f28000c1e1900 */
[----:B------:R-:W5:Y:S04]  /*0220*/  LDG.E R20, desc[UR6][R2.64+-0x4] ;  /* 0xfffffc0602147981 */ /* 0x000f68000c1e1900 */
[----:B------:R-:W5:Y:S04]  /*0230*/  LDG.E R25, desc[UR6][R18.64+-0xfa0] ;  /* 0xfff0600612197981 */ /* 0x000f68000c1e1900 */
[----:B------:R-:W5:Y:S04]  /*0240*/  LDG.E R16, desc[UR6][R2.64] ;  /* 0x0000000602107981 */ /* 0x000f68000c1e1900 */
[----:B------:R-:W5:Y:S04]  /*0250*/  LDG.E R23, desc[UR6][R18.64] ;  /* 0x0000000612177981 */ /* 0x000f68000c1e1900 */
[----:B------:R-:W5:Y:S04]  /*0260*/  LDG.E R12, desc[UR6][R2.64+0x4] ;  /* 0x00000406020c7981 */ /* 0x000f68000c1e1900 */
[----:B------:R-:W5:Y:S04]  /*0270*/  LDG.E R21, desc[UR6][R18.64+0xfa0] ;  /* 0x000fa00612157981 */ /* 0x000f68000c1e1900 */
[----:B------:R-:W5:Y:S04]  /*0280*/  LDG.E R10, desc[UR6][R2.64+0x8] ;  /* 0x00000806020a7981 */ /* 0x000f68000c1e1900 */
[----:B------:R-:W5:Y:S01]  /*0290*/  LDG.E R17, desc[UR6][R18.64+0x1f40] ;  /* 0x001f400612117981 */ /* 0x000f62000c1e1900 */
[----:B------:R-:W-:-:S03]  /*02a0*/  IADD3 R29, PT, PT, R13, 0x1f40, RZ ;  /* 0x00001f400d1d7810 */ /* 0x000fc60007ffe0ff */
[----:B------:R-:W5:Y:S04]  /*02b0*/  LDG.E R22, desc[UR6][R18.64+0x2ee0] ;  /* 0x002ee00612167981 */ /* 0x000f68000c1e1900 */
[----:B------:R-:W5:Y:S04]  /*02c0*/  LDG.E R27, desc[UR6][R2.64+0xc] ;  /* 0x00000c06021b7981 */ /* 0x000f68000c1e1900 */
[----:B------:R-:W5:Y:S01]  /*02d0*/  LDG.E R18, desc[UR6][R2.64+0x1c] ;  /* 0x00001c0602127981 */ /* 0x000f62000c1e1900 */
[----:B--2---:R-:W-:Y:S01]  /*02e0*/  FFMA R24, R15, R14, R24 ;  /* 0x0000000e0f187223 */ /* 0x004fe20000000018 */
[----:B------:R-:W-:-:S05]  /*02f0*/  IMAD.WIDE R14, R29, 0x4, R4 ;  /* 0x000000041d0e7825 */ /* 0x000fca00078e0204 */
[----:B------:R-:W2:Y:S01]  /*0300*/  LDG.E R19, desc[UR6][R14.64+0xfa0] ;  /* 0x000fa0060e137981 */ /* 0x000ea2000c1e1900 */
[----:B---3--:R-:W-:-:S03]  /*0310*/  FFMA R29, R7, R6, R24 ;  /* 0x00000006071d7223 */ /* 0x008fc60000000018 */
[----:B------:R-:W3:Y:S04]  /*0320*/  LDG.E R6, desc[UR6][R2.64+0x10] ;  /* 0x0000100602067981 */ /* 0x000ee8000c1e1900 */
[----:B------:R-:W3:Y:S01]  /*0330*/  LDG.E R7, desc[UR6][R14.64+-0x3e80] ;  /* 0xffc180060e077981 */ /* 0x000ee2000c1e1900 */
[----:B----4-:R-:W-:-:S03]  /*0340*/  FFMA R29, R8, R9, R29 ;  /* 0x00000009081d7223 */ /* 0x010fc6000000001d */
[----:B------:R-:W4:Y:S04]  /*0350*/  LDG.E R8, desc[UR6][R2.64+0x14] ;  /* 0x0000140602087981 */ /* 0x000f28000c1e1900 */
[----:B------:R-:W4:Y:S01]  /*0360*/  LDG.E R9, desc[UR6][R14.64+-0x2ee0] ;  /* 0xffd120060e097981 */ /* 0x000f22000c1e1900 */
[----:B-----5:R-:W-:-:S03]  /*0370*/  FFMA R29, R20, R25, R29 ;  /* 0x00000019141d7223 */ /* 0x020fc6000000001d */
[----:B------:R-:W5:Y:S04]  /*0380*/  LDG.E R20, desc[UR6][R2.64+0x18] ;  /* 0x0000180602147981 */ /* 0x000f68000c1e1900 */
[----:B------:R-:W5:Y:S01]  /*0390*/  LDG.E R25, desc[UR6][R14.64+-0x1f40] ;  /* 0xffe0c0060e197981 */ /* 0x000f62000c1e1900 */
[----:B------:R-:W-:-:S03]  /*03a0*/  FFMA R29, R16, R23, R29 ;  /* 0x00000017101d7223 */ /* 0x000fc6000000001d */
[----:B------:R-:W2:Y:S04]  /*03b0*/  LDG.E R23, desc[UR6][R14.64+-0xfa0] ;  /* 0xfff060060e177981 */ /* 0x000ea8000c1e1900 */
[----:B------:R-:W2:Y:S01]  /*03c0*/  LDG.E R16, desc[UR6][R2.64+0x20] ;  /* 0x0000200602107981 */ /* 0x000ea2000c1e1900 */
[----:B------:R-:W-:-:S03]  /*03d0*/  FFMA R29, R12, R21, R29 ;  /* 0x000000150c1d7223 */ /* 0x000fc6000000001d */
[----:B------:R-:W2:Y:S04]  /*03e0*/  LDG.E R21, desc[UR6][R14.64] ;  /* 0x000000060e157981 */ /* 0x000ea8000c1e1900 */
[----:B------:R-:W2:Y:S01]  /*03f0*/  LDG.E R12, desc[UR6][R2.64+0x24] ;  /* 0x00002406020c7981 */ /* 0x000ea2000c1e1900 */
[----:B------:R-:W-:-:S03]  /*0400*/  FFMA R24, R10, R17, R29 ;  /* 0x000000110a187223 */ /* 0x000fc6000000001d */
[----:B------:R-:W2:Y:S04]  /*0410*/  LDG.E R10, desc[UR6][R2.64+0x28] ;  /* 0x00002806020a7981 */ /* 0x000ea8000c1e1900 */
[----:B------:R-:W2:Y:S01]  /*0420*/  LDG.E R17, desc[UR6][R14.64+0x1f40] ;  /* 0x001f40060e117981 */ /* 0x000ea2000c1e1900 */
[----:B------:R-:W-:Y:S01]  /*0430*/  FFMA R27, R27, R22, R24 ;  /* 0x000000161b1b7223 */ /* 0x000fe20000000018 */
[----:B------:R-:W-:Y:S02]  /*0440*/  IADD3 R24, PT, PT, R13, 0x3e80, RZ ;  /* 0x00003e800d187810 */ /* 0x000fe40007ffe0ff */
[----:B------:R-:W2:Y:S04]  /*0450*/  LDG.E R22, desc[UR6][R14.64+0x2ee0] ;  /* 0x002ee0060e167981 */ /* 0x000ea8000c1e1900 */
[----:B------:R-:W2:Y:S01]  /*0460*/  LDG.E R14, desc[UR6][R2.64+0x48] ;  /* 0x00004806020e7981 */ /* 0x000ea2000c1e1900 */
[----:B---3--:R-:W-:Y:S01]  /*0470*/  FFMA R29, R6, R7, R27 ;  /* 0x00000007061d7223 */ /* 0x008fe2000000001b */
[----:B------:R-:W-:-:S02]  /*0480*/  IMAD.WIDE R6, R24, 0x4, R4 ;  /* 0x0000000418067825 */ /* 0x000fc400078e0204 */
        /* <DEDUP_REMOVED lines=8> */
[----:B--2---:R-:W-:-:S03]  /*0510*/  FFMA R29, R18, R23, R29 ;  /* 0x00000017121d7223 */ /* 0x004fc6000000001d */
[----:B------:R-:W2:Y:S04]  /*0520*/  LDG.E R18, desc[UR6][R2.64+0x38] ;  /* 0x0000380602127981 */ /* 0x000ea8000c1e1900 */
[----:B------:R-:W2:Y:S01]  /*0530*/  LDG.E R23, desc[UR6][R6.64+-0x1f40] ;  /* 0xffe0c00606177981 */ /* 0x000ea2000c1e1900 */
[----:B------:R-:W-:-:S03]  /*0540*/  FFMA R29, R16, R21, R29 ;  /* 0x00000015101d7223 */ /* 0x000fc6000000001d */
[----:B------:R-:W2:Y:S01]  /*0550*/  LDG.E R16, desc[UR6][R2.64+0x3c] ;  /* 0x00003c0602107981 */ /* 0x000ea2000c1e1900 */
[----:B------:R-:W-:-:S03]  /*0560*/  FFMA R19, R12, R19, R29 ;  /* 0x000000130c137223 */ /* 0x000fc6000000001d */
[----:B------:R-:W2:Y:S04]  /*0570*/  LDG.E R21, desc[UR6][R6.64+-0xfa0] ;  /* 0xfff0600606157981 */ /* 0x000ea8000c1e1900 */
[----:B------:R-:W2:Y:S01]  /*0580*/  LDG.E R12, desc[UR6][R2.64+0x40] ;  /* 0x00004006020c7981 */ /* 0x000ea2000c1e1900 */
[----:B------:R-:W-:-:S03]  /*0590*/  FFMA R24, R10, R17, R19 ;  /* 0x000000110a187223 */ /* 0x000fc60000000013 */
[----:B------:R-:W2:Y:S04]  /*05a0*/  LDG.E R19, desc[UR6][R2.64+0x44] ;  /* 0x0000440602137981 */ /* 0x000ea8000c1e1900 */
[----:B------:R-:W2:Y:S04]  /*05b0*/  LDG.E R10, desc[UR6][R6.64+0xfa0] ;  /* 0x000fa006060a7981 */ /* 0x000ea8000c1e1900 */
[----:B------:R-:W2:Y:S01]  /*05c0*/  LDG.E R17, desc[UR6][R6.64+0x1f40] ;  /* 0x001f400606117981 */ /* 0x000ea2000c1e1900 */
[----:B---3--:R-:W-:Y:S01]  /*05d0*/  FFMA R27, R27, R22, R24 ;  /* 0x000000161b1b7223 */ /* 0x008fe20000000018 */
[----:B------:R-:W-:-:S02]  /*05e0*/  IADD3 R24, PT, PT, R13, 0x5dc0, RZ ;  /* 0x00005dc00d187810 */ /* 0x000fc40007ffe0ff */
[----:B------:R-:W3:Y:S01]  /*05f0*/  LDG.E R22, desc[UR6][R6.64+0x2ee0] ;  /* 0x002ee00606167981 */ /* 0x000ee2000c1e1900 */
[----:B----4-:R-:W-:Y:S02]  /*0600*/  FFMA R29, R8, R9, R27 ;  /* 0x00000009081d7223 */ /* 0x010fe4000000001b */
[----:B------:R-:W-:Y:S01]  /*0610*/  IMAD.WIDE R8, R24, 0x4, R4 ;  /* 0x0000000418087825 */ /* 0x000fe200078e0204 */
[----:B------:R-:W3:Y:S04]  /*0620*/  LDG.E R27, desc[UR6][R2.64+0x4c] ;  /* 0x00004c06021b7981 */ /* 0x000ee8000c1e1900 */
        /* <DEDUP_REMOVED lines=8> */
[----:B------:R-:W4:Y:S01]  /*06b0*/  LDG.E R6, desc[UR6][R8.64+-0x1f40] ;  /* 0xffe0c00608067981 */ /* 0x000f22000c1e1900 */
[----:B------:R-:W-:-:S03]  /*06c0*/  FFMA R16, R12, R15, R21 ;  /* 0x0000000f0c107223 */ /* 0x000fc60000000015 */
[----:B------:R-:W4:Y:S04]  /*06d0*/  LDG.E R12, desc[UR6][R2.64+0x5c] ;  /* 0x00005c06020c7981 */ /* 0x000f28000c1e1900 */
[----:B------:R-:W4:Y:S01]  /*06e0*/  LDG.E R21, desc[UR6][R8.64+-0xfa0] ;  /* 0xfff0600608157981 */ /* 0x000f22000c1e1900 */
[----:B------:R-:W-:-:S03]  /*06f0*/  FFMA R15, R19, R10, R16 ;  /* 0x0000000a130f7223 */ /* 0x000fc60000000010 */
[----:B------:R-:W4:Y:S04]  /*0700*/  LDG.E R19, desc[UR6][R2.64+0x60] ;  /* 0x0000600602137981 */ /* 0x000f28000c1e1900 */
[----:B------:R-:W4:Y:S01]  /*0710*/  LDG.E R10, desc[UR6][R8.64] ;  /* 0x00000006080a7981 */ /* 0x000f22000c1e1900 */
[----:B------:R-:W-:-:S03]  /*0720*/  FFMA R14, R14, R17, R15 ;  /* 0x000000110e0e7223 */ /* 0x000fc6000000000f */
[----:B------:R-:W4:Y:S04]  /*0730*/  LDG.E R29, desc[UR6][R2.64+0x64] ;  /* 0x00006406021d7981 */ /* 0x000f28000c1e1900 */
[----:B------:R-:W4:Y:S04]  /*0740*/  LDG.E R24, desc[UR6][R8.64+0xfa0] ;  /* 0x000fa00608187981 */ /* 0x000f28000c1e1900 */
[----:B------:R-:W4:Y:S04]  /*0750*/  LDG.E R17, desc[UR6][R2.64+0x68] ;  /* 0x0000680602117981 */ /* 0x000f28000c1e1900 */
[----:B------:R-:W4:Y:S01]  /*0760*/  LDG.E R16, desc[UR6][R8.64+0x1f40] ;  /* 0x001f400608107981 */ /* 0x000f22000c1e1900 */
[----:B------:R-:W-:Y:S01]  /*0770*/  IADD3 R15, PT, PT, R13, 0x7d00, RZ ;  /* 0x00007d000d0f7810 */ /* 0x000fe20007ffe0ff */
[----:B---3--:R-:W-:-:S02]  /*0780*/  FFMA R14, R27, R22, R14 ;  /* 0x000000161b0e7223 */ /* 0x008fc4000000000e */
[----:B------:R-:W3:Y:S02]  /*0790*/  LDG.E R22, desc[UR6][R8.64+0x2ee0] ;  /* 0x002ee00608167981 */ /* 0x000ee4000c1e1900 */
[----:B-----5:R-:W-:Y:S01]  /*07a0*/  FFMA R20, R25, R20, R14 ;  /* 0x0000001419147223 */ /* 0x020fe2000000000e */
[----:B------:R-:W-:Y:S01]  /*07b0*/  IMAD.WIDE R14, R15, 0x4, R4 ;  /* 0x000000040f0e7825 */ /* 0x000fe200078e0204 */
[----:B------:R-:W3:Y:S04]  /*07c0*/  LDG.E R25, desc[UR6][R2.64+0x6c] ;  /* 0x00006c0602197981 */ /* 0x000ee8000c1e1900 */
[----:B------:R-:W5:Y:S01]  /*07d0*/  LDG.E R8, desc[UR6][R2.64+0x78] ;  /* 0x0000780602087981 */ /* 0x000f62000c1e1900 */
[----:B--2---:R-:W-:-:S03]  /*07e0*/  FFMA R20, R23, R18, R20 ;  /* 0x0000001217147223 */ /* 0x004fc60000000014 */
[----:B------:R-:W2:Y:S01]  /*07f0*/  LDG.E R18, desc[UR6][R2.64+0x70] ;  /* 0x0000700602127981 */ /* 0x000ea2000c1e1900 */
[----:B----4-:R-:W-:-:S03]  /*0800*/  FFMA R27, R7, R6, R20 ;  /* 0x00000006071b7223 */ /* 0x010fc60000000014 */
[----:B------:R-:W2:Y:S04]  /*0810*/  LDG.E R23, desc[UR6][R14.64+-0x3e80] ;  /* 0xffc180060e177981 */ /* 0x000ea8000c1e1900 */
[----:B------:R-:W4:Y:S01]  /*0820*/  LDG.E R6, desc[UR6][R2.64+0x74] ;  /* 0x0000740602067981 */ /* 0x000f22000c1e1900 */
[----:B------:R-:W-:-:S03]  /*0830*/  FFMA R12, R12, R21, R27 ;  /* 0x000000150c0c7223 */ /* 0x000fc6000000001b */
[----:B------:R-:W4:Y:S04]  /*0840*/  LDG.E R7, desc[UR6][R14.64+-0x2ee0] ;  /* 0xffd120060e077981 */ /* 0x000f28000c1e1900 */
[----:B------:R-:W5:Y:S01]  /*0850*/  LDG.E R9, desc[UR6][R14.64+-0x1f40] ;  /* 0xffe0c0060e097981 */ /* 0x000f62000c1e1900 */
[----:B------:R-:W-:-:S03]  /*0860*/  FFMA R12, R19, R10, R12 ;  /* 0x0000000a130c7223 */ /* 0x000fc6000000000c */
[----:B------:R-:W5:Y:S04]  /*0870*/  LDG.E R10, desc[UR6][R2.64+0x7c] ;  /* 0x00007c06020a7981 */ /* 0x000f68000c1e1900 */
[----:B------:R-:W5:Y:S01]  /*0880*/  LDG.E R19, desc[UR6][R14.64+-0xfa0] ;  /* 0xfff060060e137981 */ /* 0x000f62000c1e1900 */
[----:B------:R-:W-:-:S03]  /*0890*/  FFMA R24, R29, R24, R12 ;  /* 0x000000181d187223 */ /* 0x000fc6000000000c */
[----:B------:R-:W5:Y:S04]  /*08a0*/  LDG.E R12, desc[UR6][R2.64+0x80] ;  /* 0x00008006020c7981 */ /* 0x000f68000c1e1900 */
[----:B------:R-:W5:Y:S01]  /*08b0*/  LDG.E R21, desc[UR6][R14.64] ;  /* 0x000000060e157981 */ /* 0x000f62000c1e1900 */
[----:B------:R-:W-:-:S03]  /*08c0*/  FFMA R26, R17, R16, R24 ;  /* 0x00000010111a7223 */ /* 0x000fc60000000018 */
[----:B------:R-:W5:Y:S04]  /*08d0*/  LDG.E R17, desc[UR6][R2.64+0x84] ;  /* 0x0000840602117981 */ /* 0x000f68000c1e1900 */
[----:B------:R-:W5:Y:S04]  /*08e0*/  LDG.E R20, desc[UR6][R14.64+0xfa0] ;  /* 0x000fa0060e147981 */ /* 0x000f68000c1e1900 */
[----:B------:R-:W5:Y:S04]  /*08f0*/  LDG.E R16, desc[UR6][R14.64+0x1f40] ;  /* 0x001f40060e107981 */ /* 0x000f68000c1e1900 */
[----:B------:R-:W5:Y:S04]  /*0900*/  LDG.E R29, desc[UR6][R2.64+0x88] ;  /* 0x00008806021d7981 */ /* 0x000f68000c1e1900 */
[----:B------:R-:W5:Y:S04]  /*0910*/  LDG.E R27, desc[UR6][R14.64+0x2ee0] ;  /* 0x002ee0060e1b7981 */ /* 0x000f68000c1e1900 */
[----:B------:R0:W5:Y:S01]  /*0920*/  LDG.E R24, desc[UR6][R2.64+0x8c] ;  /* 0x00008c0602187981 */ /* 0x000162000c1e1900 */
[----:B------:R-:W-:-:S04]  /*0930*/  UIADD3 UR4, UPT, UPT, UR4, 0x28, URZ ;  /* 0x0000002804047890 */ /* 0x000fc8000fffe0ff */
[----:B------:R-:W-:Y:S01]  /*0940*/  UISETP.NE.AND UP0, UPT, UR4, 0x3e8, UPT ;  /* 0x000003e80400788c */ /* 0x000fe2000bf05270 */
[----:B------:R-:W-:Y:S01]  /*0950*/  IADD3 R13, PT, PT, R13, 0x9c40, RZ ;  /* 0x00009c400d0d7810 */ /* 0x000fe20007ffe0ff */
[----:B---3--:R-:W-:-:S04]  /*0960*/  FFMA R25, R25, R22, R26 ;  /* 0x0000001619197223 */ /* 0x008fc8000000001a */
[----:B--2---:R-:W-:-:S04]  /*0970*/  FFMA R23, R18, R23, R25 ;  /* 0x0000001712177223 */ /* 0x004fc80000000019 */
[----:B----4-:R-:W-:-:S04]  /*0980*/  FFMA R7, R6, R7, R23 ;  /* 0x0000000706077223 */ /* 0x010fc80000000017 */
[----:B-----5:R-:W-:-:S04]  /*0990*/  FFMA R7, R8, R9, R7 ;  /* 0x0000000908077223 */ /* 0x020fc80000000007 */
[----:B------:R-:W-:-:S04]  /*09a0*/  FFMA R7, R10, R19, R7 ;  /* 0x000000130a077223 */ /* 0x000fc80000000007 */
[----:B------:R-:W-:Y:S01]  /*09b0*/  FFMA R12, R12, R21, R7 ;  /* 0x000000150c0c7223 */ /* 0x000fe20000000007 */
[----:B------:R-:W-:-:S03]  /*09c0*/  IADD3 R6, P0, PT, R2, 0xa0, RZ ;  /* 0x000000a002067810 */ /* 0x000fc60007f1e0ff */
[----:B------:R-:W-:Y:S01]  /*09d0*/  FFMA R12, R17, R20, R12 ;  /* 0x00000014110c7223 */ /* 0x000fe2000000000c */
[----:B0-----:R-:W-:-:S03]  /*09e0*/  IADD3.X R3, PT, PT, RZ, R3, RZ, P0, !PT ;  /* 0x00000003ff037210 */ /* 0x001fc600007fe4ff */
[----:B------:R-:W-:-:S04]  /*09f0*/  FFMA R29, R29, R16, R12 ;  /* 0x000000101d1d7223 */ /* 0x000fc8000000000c */
[----:B------:R-:W-:Y:S01]  /*0a00*/  FFMA R24, R24, R27, R29 ;  /* 0x0000001b18187223 */ /* 0x000fe2000000001d */
[----:B------:R-:W-:Y:S06]  /*0a10*/  BRA.U UP0, `(.L_x_0) ;  /* 0xfffffff500e07547 */ /* 0x000fec000b83ffff */
[----:B------:R-:W0:Y:S01]  /*0a20*/  LDC.64 R2, c[0x0][0x390] ;  /* 0x0000e400ff027b82 */ /* 0x000e220000000a00 */
[----:B------:R-:W-:-:S05]  /*0a30*/  IADD3 R11, PT, PT, R0, R11, RZ ;  /* 0x0000000b000b7210 */ /* 0x000fca0007ffe0ff */
[----:B0-----:R-:W-:-:S05]  /*0a40*/  IMAD.WIDE R2, R11, 0x4, R2 ;  /* 0x000000040b027825 */ /* 0x001fca00078e0202 */
[----:B------:R-:W2:Y:S02]  /*0a50*/  LDG.E R5, desc[UR6][R2.64] ;  /* 0x0000000602057981 */ /* 0x000ea4000c1e1900 */
[----:B--2---:R-:W-:-:S05]  /*0a60*/  FADD R5, R24, R5 ;  /* 0x0000000518057221 */ /* 0x004fca0000000000 */
[----:B------:R-:W-:Y:S01]  /*0a70*/  STG.E desc[UR6][R2.64], R5 ;  /* 0x0000000502007986 */ /* 0x000fe2000c101906 */
[----:B------:R-:W-:Y:S05]  /*0a80*/  EXIT ;  /* 0x000000000000794d */ /* 0x000fea0003800000 */
.L_x_1:
[----:B------:R-:W-:-:S00]  /*0a90*/  BRA `(.L_x_1) ;  /* 0xfffffffc00fc7947 */ /* 0x000fc0000383ffff */
[----:B------:R-:W-:-:S00]  /*0aa0*/  NOP ;  /* 0x0000000000007918 */ /* 0x000fc00000000000 */
        /* <DEDUP_REMOVED lines=13> */
.L_x_2:


//--------------------- .nv.shared.reserved.0     --------------------------
	.section	.nv.shared.reserved.0,"aw",@nobits
	.weak		__nv_reservedSMEM_offset_0_alias
	.size		__nv_reservedSMEM_offset_0_alias, 0, 64
	.other		__nv_reservedSMEM_offset_0_alias,@"STO_CUDA_RESERVED_SHARED STV_DEFAULT"
__nv_reservedSMEM_offset_0_alias:
	.zero		0
	.zero		64


//--------------------- .nv.constant0._Z7ProductPfS_S_ --------------------------
	.section	.nv.constant0._Z7ProductPfS_S_,"a",@progbits
	.sectionflags	@""
	.align	4
.nv.constant0._Z7ProductPfS_S_:
	.zero		920


//--------------------- SYMBOLS --------------------------

	.type		.nv.reservedSmem.offset0,@object
	.size		.nv.reservedSmem.offset0,0x4
